	.headerflags	@"EF_CUDA_TEXMODE_UNIFIED EF_CUDA_64BIT_ADDRESS EF_CUDA_ACCELERATORS EF_CUDA_SM90 EF_CUDA_VIRTUAL_SM(EF_CUDA_SM90)"
	.elftype	@"ET_EXEC"


//--------------------- .nv.info                  --------------------------
	.section	.nv.info,"",@"SHT_CUDA_INFO"
	.align	4


	//----- nvinfo : EIATTR_REGCOUNT
	.align		4
        /*0000*/ 	.byte	0x04, 0x2f
        /*0002*/ 	.short	(.L_1 - .L_0)
	.align		4
.L_0:
        /*0004*/ 	.word	index@(triton_poi_fused_convolution_26)
        /*0008*/ 	.word	0x00000020


	//----- nvinfo : EIATTR_MIN_STACK_SIZE
	.align		4
.L_1:
        /*000c*/ 	.byte	0x04, 0x12
        /*000e*/ 	.short	(.L_3 - .L_2)
	.align		4
.L_2:
        /*0010*/ 	.word	index@(triton_poi_fused_convolution_26)
        /*0014*/ 	.word	0x00000000


	//----- nvinfo : EIATTR_FRAME_SIZE
	.align		4
.L_3:
        /*0018*/ 	.byte	0x04, 0x11
        /*001a*/ 	.short	(.L_5 - .L_4)
	.align		4
.L_4:
        /*001c*/ 	.word	index@(triton_poi_fused_convolution_26)
        /*0020*/ 	.word	0x00000000


	//----- nvinfo : EIATTR_MIN_STACK_SIZE
	.align		4
.L_5:
        /*0024*/ 	.byte	0x04, 0x12
        /*0026*/ 	.short	(.L_7 - .L_6)
	.align		4
.L_6:
        /*0028*/ 	.word	index@(triton_poi_fused_convolution_26)
        /*002c*/ 	.word	0x00000000
.L_7:


//--------------------- .nv.info.triton_poi_fused_convolution_26 --------------------------
	.section	.nv.info.triton_poi_fused_convolution_26,"",@"SHT_CUDA_INFO"
	.sectionflags	@""
	.align	4


	//----- nvinfo : EIATTR_CUDA_API_VERSION
	.align		4
        /*0000*/ 	.byte	0x04, 0x37
        /*0002*/ 	.short	(.L_9 - .L_8)
.L_8:
        /*0004*/ 	.word	0x0000007c


	//----- nvinfo : EIATTR_KPARAM_INFO
	.align		4
.L_9:
        /*0008*/ 	.byte	0x04, 0x17
        /*000a*/ 	.short	(.L_11 - .L_10)
.L_10:
        /*000c*/ 	.word	0x00000000
        /*0010*/ 	.short	0x0004
        /*0012*/ 	.short	0x001c
        /*0014*/ 	.byte	0x00, 0xf0, 0x11, 0x00


	//----- nvinfo : EIATTR_KPARAM_INFO
	.align		4
.L_11:
        /*0018*/ 	.byte	0x04, 0x17
        /*001a*/ 	.short	(.L_13 - .L_12)
.L_12:
        /*001c*/ 	.word	0x00000000
        /*0020*/ 	.short	0x0003
        /*0022*/ 	.short	0x0018
        /*0024*/ 	.byte	0x00, 0xf0, 0x11, 0x00


	//----- nvinfo : EIATTR_KPARAM_INFO
	.align		4
.L_13:
        /*0028*/ 	.byte	0x04, 0x17
        /*002a*/ 	.short	(.L_15 - .L_14)
.L_14:
        /*002c*/ 	.word	0x00000000
        /*0030*/ 	.short	0x0002
        /*0032*/ 	.short	0x0010
        /*0034*/ 	.byte	0x00, 0xf4, 0x21, 0x00


	//----- nvinfo : EIATTR_KPARAM_INFO
	.align		4
.L_15:
        /*0038*/ 	.byte	0x04, 0x17
        /*003a*/ 	.short	(.L_17 - .L_16)
.L_16:
        /*003c*/ 	.word	0x00000000
        /*0040*/ 	.short	0x0001
        /*0042*/ 	.short	0x0008
        /*0044*/ 	.byte	0x00, 0xf4, 0x21, 0x00


	//----- nvinfo : EIATTR_KPARAM_INFO
	.align		4
.L_17:
        /*0048*/ 	.byte	0x04, 0x17
        /*004a*/ 	.short	(.L_19 - .L_18)
.L_18:
        /*004c*/ 	.word	0x00000000
        /*0050*/ 	.short	0x0000
        /*0052*/ 	.short	0x0000
        /*0054*/ 	.byte	0x00, 0xf4, 0x21, 0x00


	//----- nvinfo : EIATTR_SPARSE_MMA_MASK
	.align		4
.L_19:
        /*0058*/ 	.byte	0x03, 0x50
        /*005a*/ 	.short	0x0000


	//----- nvinfo : EIATTR_MAXREG_COUNT
	.align		4
        /*005c*/ 	.byte	0x03, 0x1b
        /*005e*/ 	.short	0x00ff


	//----- nvinfo : EIATTR_EXIT_INSTR_OFFSETS
	.align		4
        /*0060*/ 	.byte	0x04, 0x1c
        /*0062*/ 	.short	(.L_21 - .L_20)


	//   ....[0]....
.L_20:
        /*0064*/ 	.word	0x000009b0


	//   ....[1]....
        /*0068*/ 	.word	0x00000a30


	//----- nvinfo : EIATTR_REQNTID
	.align		4
.L_21:
        /*006c*/ 	.byte	0x04, 0x10
        /*006e*/ 	.short	(.L_23 - .L_22)
.L_22:
        /*0070*/ 	.word	0x00000100
        /*0074*/ 	.word	0x00000001
        /*0078*/ 	.word	0x00000001


	//----- nvinfo : EIATTR_CBANK_PARAM_SIZE
	.align		4
.L_23:
        /*007c*/ 	.byte	0x03, 0x19
        /*007e*/ 	.short	0x0020


	//----- nvinfo : EIATTR_PARAM_CBANK
	.align		4
        /*0080*/ 	.byte	0x04, 0x0a
        /*0082*/ 	.short	(.L_25 - .L_24)
	.align		4
.L_24:
        /*0084*/ 	.word	index@(.nv.constant0.triton_poi_fused_convolution_26)
        /*0088*/ 	.short	0x0210
        /*008a*/ 	.short	0x0020


	//----- nvinfo : EIATTR_SW_WAR
	.align		4
.L_25:
        /*008c*/ 	.byte	0x04, 0x36
        /*008e*/ 	.short	(.L_27 - .L_26)
.L_26:
        /*0090*/ 	.word	0x00000008
.L_27:


//--------------------- .nv.callgraph             --------------------------
	.section	.nv.callgraph,"",@"SHT_CUDA_CALLGRAPH"
	.align	4
	.sectionentsize	8
	.align		4
        /*0000*/ 	.word	0x00000000
	.align		4
        /*0004*/ 	.word	0xffffffff
	.align		4
        /*0008*/ 	.word	0x00000000
	.align		4
        /*000c*/ 	.word	0xfffffffe
	.align		4
        /*0010*/ 	.word	0x00000000
	.align		4
        /*0014*/ 	.word	0xfffffffd
	.align		4
        /*0018*/ 	.word	0x00000000
	.align		4
        /*001c*/ 	.word	0xfffffffc


//--------------------- .text.triton_poi_fused_convolution_26 --------------------------
	.section	.text.triton_poi_fused_convolution_26,"ax",@progbits
	.sectionflags	@"SHF_BARRIERS=1"
	.align	128
        .global         triton_poi_fused_convolution_26
        .type           triton_poi_fused_convolution_26,@function
        .size           triton_poi_fused_convolution_26,(.L_x_1 - triton_poi_fused_convolution_26)
        .other          triton_poi_fused_convolution_26,@"STO_CUDA_ENTRY STV_DEFAULT"
triton_poi_fused_convolution_26:
.text.triton_poi_fused_convolution_26:
[----:B------:R-:W0:Y:S01]  /*0000*/  LDC R1, c[0x0][0x28] ;  /* 0x00000a00ff017b82 */ /* 0x000e220000000800 */
[----:B------:R-:W1:Y:S07]  /*0010*/  S2R R20, SR_CTAID.Y ;  /* 0x0000000000147919 */ /* 0x000e6e0000002600 */
[----:B------:R-:W2:Y:S01]  /*0020*/  LDC.64 R22, c[0x0][0x210] ;  /* 0x00008400ff167b82 */ /* 0x000ea20000000a00 */
[----:B------:R-:W-:Y:S02]  /*0030*/  CS2R R12, SRZ ;  /* 0x00000000000c7805 */ /* 0x000fe4000001ff00 */
[----:B------:R-:W-:Y:S01]  /*0040*/  CS2R R14, SRZ ;  /* 0x00000000000e7805 */ /* 0x000fe2000001ff00 */
[----:B------:R-:W3:Y:S01]  /*0050*/  S2R R0, SR_TID.X ;  /* 0x0000000000007919 */ /* 0x000ee20000002100 */
[----:B------:R-:W-:Y:S01]  /*0060*/  CS2R R6, SRZ ;  /* 0x0000000000067805 */ /* 0x000fe2000001ff00 */
[----:B------:R-:W-:Y:S01]  /*0070*/  ULDC.64 UR6, c[0x0][0x208] ;  /* 0x0000820000067ab9 */ /* 0x000fe20000000a00 */
[----:B------:R-:W4:Y:S01]  /*0080*/  S2R R2, SR_CTAID.X ;  /* 0x0000000000027919 */ /* 0x000f220000002500 */
[----:B-1----:R-:W-:-:S02]  /*0090*/  IMAD.SHL.U32 R20, R20, 0x10, RZ ;  /* 0x0000001014147824 */ /* 0x002fc400078e00ff */
[----:B---3--:R-:W-:Y:S01]  /*00a0*/  IMAD.SHL.U32 R3, R0, 0x4, RZ ;  /* 0x0000000400037824 */ /* 0x008fe200078e00ff */
[----:B------:R-:W-:-:S04]  /*00b0*/  SHF.R.U32.HI R5, RZ, 0x2, R0 ;  /* 0x00000002ff057819 */ /* 0x000fc80000011600 */
[----:B------:R-:W-:Y:S02]  /*00c0*/  LOP3.LUT R10, R20, 0xc, R3, 0xf8, !PT ;  /* 0x0000000c140a7812 */ /* 0x000fe400078ef803 */
[----:B------:R-:W-:Y:S02]  /*00d0*/  SGXT.U32 R5, R5, 0x6 ;  /* 0x000000060505781a */ /* 0x000fe40000000000 */
[C---:B------:R-:W-:Y:S01]  /*00e0*/  ISETP.GE.AND P0, PT, R10.reuse, 0x10, PT ;  /* 0x000000100a00780c */ /* 0x040fe20003f06270 */
[----:B------:R-:W-:Y:S01]  /*00f0*/  IMAD.SHL.U32 R10, R10, 0x100, RZ ;  /* 0x000001000a0a7824 */ /* 0x000fe200078e00ff */
[----:B----4-:R-:W-:Y:S02]  /*0100*/  PRMT R11, R5, 0x6540, R2 ;  /* 0x00006540050b7816 */ /* 0x010fe40000000002 */
[----:B------:R-:W-:Y:S02]  /*0110*/  CS2R R4, SRZ ;  /* 0x0000000000047805 */ /* 0x000fe4000001ff00 */
[C---:B------:R-:W-:Y:S01]  /*0120*/  ISETP.LT.AND P1, PT, R11.reuse, 0x100, !P0 ;  /* 0x000001000b00780c */ /* 0x040fe20004721270 */
[----:B------:R-:W-:-:S04]  /*0130*/  IMAD R17, R11, 0x4, R10 ;  /* 0x000000040b117824 */ /* 0x000fc800078e020a */
[----:B--2---:R-:W-:Y:S02]  /*0140*/  IMAD.WIDE R16, R17, 0x4, R22 ;  /* 0x0000000411107825 */ /* 0x004fe400078e0216 */
[----:B------:R-:W1:Y:S06]  /*0150*/  @!P0 LDC.64 R8, c[0x0][0x218] ;  /* 0x00008600ff088b82 */ /* 0x000e6c0000000a00 */
[----:B------:R-:W2:Y:S04]  /*0160*/  @P1 LDG.E.EL.128 R12, desc[UR6][R16.64] ;  /* 0x00000006100c1981 */ /* 0x000ea8000c2e1d00 */
[----:B-1----:R1:W2:Y:S01]  /*0170*/  @!P0 LDG.E.EL.128 R4, desc[UR6][R8.64] ;  /* 0x0000000608048981 */ /* 0x0022a2000c2e1d00 */
[----:B------:R-:W3:Y:S01]  /*0180*/  S2R R18, SR_TID.X ;  /* 0x0000000000127919 */ /* 0x000ee20000002100 */
[----:B------:R-:W4:Y:S01]  /*0190*/  S2UR UR5, SR_CgaCtaId ;  /* 0x00000000000579c3 */ /* 0x000f220000008800 */
[----:B------:R-:W-:Y:S01]  /*01a0*/  UMOV UR4, 0x400 ;  /* 0x0000040000047882 */ /* 0x000fe20000000000 */
[----:B------:R-:W-:-:S02]  /*01b0*/  LOP3.LUT R19, R11, 0x40, RZ, 0xfc, !PT ;  /* 0x000000400b137812 */ /* 0x000fc400078efcff */
[C---:B------:R-:W-:Y:S02]  /*01c0*/  LOP3.LUT R29, R11.reuse, 0x80, RZ, 0xfc, !PT ;  /* 0x000000800b1d7812 */ /* 0x040fe400078efcff */
[----:B------:R-:W-:Y:S02]  /*01d0*/  LOP3.LUT R11, R11, 0xc0, RZ, 0xfc, !PT ;  /* 0x000000c00b0b7812 */ /* 0x000fe400078efcff */
[----:B------:R-:W-:Y:S02]  /*01e0*/  ISETP.LT.AND P1, PT, R19, 0x100, !P0 ;  /* 0x000001001300780c */ /* 0x000fe40004721270 */
[----:B------:R-:W-:Y:S01]  /*01f0*/  ISETP.LT.AND P2, PT, R29, 0x100, !P0 ;  /* 0x000001001d00780c */ /* 0x000fe20004741270 */
[C-C-:B-1----:R-:W-:Y:S01]  /*0200*/  IMAD R9, R11.reuse, 0x4, R10.reuse ;  /* 0x000000040b097824 */ /* 0x142fe200078e020a */
[----:B------:R-:W-:Y:S01]  /*0210*/  ISETP.LT.AND P0, PT, R11, 0x100, !P0 ;  /* 0x000001000b00780c */ /* 0x000fe20004701270 */
[--C-:B------:R-:W-:Y:S02]  /*0220*/  IMAD R17, R19, 0x4, R10.reuse ;  /* 0x0000000413117824 */ /* 0x100fe400078e020a */
[----:B------:R-:W-:Y:S01]  /*0230*/  IMAD R29, R29, 0x4, R10 ;  /* 0x000000041d1d7824 */ /* 0x000fe200078e020a */
[----:B----4-:R-:W-:Y:S01]  /*0240*/  UPRMT UR4, UR5, 0x654, UR4 ;  /* 0x0000065405047896 */ /* 0x010fe20008000004 */
[----:B---3--:R-:W-:Y:S01]  /*0250*/  SHF.R.U32.HI R21, RZ, 0x2, R18 ;  /* 0x00000002ff157819 */ /* 0x008fe20000011612 */
[----:B------:R-:W-:-:S03]  /*0260*/  IMAD.SHL.U32 R18, R18, 0x400, RZ ;  /* 0x0000040012127824 */ /* 0x000fc600078e00ff */
[----:B------:R-:W-:Y:S02]  /*0270*/  SGXT.U32 R21, R21, 0x6 ;  /* 0x000000061515781a */ /* 0x000fe40000000000 */
[----:B------:R-:W-:-:S04]  /*0280*/  LOP3.LUT R18, R18, 0xc00, RZ, 0xc0, !PT ;  /* 0x00000c0012127812 */ /* 0x000fc800078ec0ff */
[C---:B------:R-:W-:Y:S02]  /*0290*/  LOP3.LUT R26, R18.reuse, R21, RZ, 0xfc, !PT ;  /* 0x00000015121a7212 */ /* 0x040fe400078efcff */
[C---:B------:R-:W-:Y:S02]  /*02a0*/  LEA.HI R11, R18.reuse, UR4, RZ, 0x1a ;  /* 0x00000004120b7c11 */ /* 0x040fe4000f8fd0ff */
[C---:B------:R-:W-:Y:S02]  /*02b0*/  LOP3.LUT R8, R18.reuse, 0x100, RZ, 0xfc, !PT ;  /* 0x0000010012087812 */ /* 0x040fe400078efcff */
[C---:B------:R-:W-:Y:S02]  /*02c0*/  LOP3.LUT R10, R18.reuse, 0x200, RZ, 0xfc, !PT ;  /* 0x00000200120a7812 */ /* 0x040fe400078efcff */
[----:B------:R-:W-:Y:S01]  /*02d0*/  LOP3.LUT R18, R18, 0x300, RZ, 0xfc, !PT ;  /* 0x0000030012127812 */ /* 0x000fe200078efcff */
[----:B------:R-:W-:Y:S01]  /*02e0*/  IMAD R24, R26, 0x4, R11 ;  /* 0x000000041a187824 */ /* 0x000fe200078e020b */
[----:B------:R-:W-:-:S02]  /*02f0*/  LEA.HI R25, R8, UR4, RZ, 0x1a ;  /* 0x0000000408197c11 */ /* 0x000fc4000f8fd0ff */
[----:B------:R-:W-:Y:S02]  /*0300*/  LEA.HI R21, R10, UR4, RZ, 0x1a ;  /* 0x000000040a157c11 */ /* 0x000fe4000f8fd0ff */
[----:B------:R-:W-:Y:S01]  /*0310*/  LEA.HI R11, R18, UR4, RZ, 0x1a ;  /* 0x00000004120b7c11 */ /* 0x000fe2000f8fd0ff */
[C---:B------:R-:W-:Y:S02]  /*0320*/  IMAD R25, R26.reuse, 0x4, R25 ;  /* 0x000000041a197824 */ /* 0x040fe400078e0219 */
[----:B------:R-:W-:Y:S02]  /*0330*/  IMAD R21, R26, 0x4, R21 ;  /* 0x000000041a157824 */ /* 0x000fe400078e0215 */
[----:B------:R-:W-:-:S04]  /*0340*/  IMAD.WIDE R16, R17, 0x4, R22 ;  /* 0x0000000411107825 */ /* 0x000fc800078e0216 */
[----:B------:R-:W-:-:S04]  /*0350*/  IMAD.WIDE R28, R29, 0x4, R22 ;  /* 0x000000041d1c7825 */ /* 0x000fc800078e0216 */
[----:B------:R-:W-:Y:S01]  /*0360*/  IMAD R26, R26, 0x4, R11 ;  /* 0x000000041a1a7824 */ /* 0x000fe200078e020b */
[----:B------:R-:W-:Y:S01]  /*0370*/  CS2R R10, SRZ ;  /* 0x00000000000a7805 */ /* 0x000fe2000001ff00 */
[----:B------:R-:W-:Y:S01]  /*0380*/  IMAD.WIDE R22, R9, 0x4, R22 ;  /* 0x0000000409167825 */ /* 0x000fe200078e0216 */
[----:B------:R-:W-:-:S06]  /*0390*/  CS2R R8, SRZ ;  /* 0x0000000000087805 */ /* 0x000fcc000001ff00 */
[----:B------:R1:W3:Y:S02]  /*03a0*/  @P1 LDG.E.EL.128 R8, desc[UR6][R16.64] ;  /* 0x0000000610081981 */ /* 0x0002e4000c2e1d00 */
[----:B-1----:R-:W-:Y:S01]  /*03b0*/  CS2R R16, SRZ ;  /* 0x0000000000107805 */ /* 0x002fe2000001ff00 */
[----:B--2---:R-:W-:Y:S01]  /*03c0*/  FADD R19, R4, R12 ;  /* 0x0000000c04137221 */ /* 0x004fe20000000000 */
[----:B------:R-:W-:Y:S01]  /*03d0*/  FADD R18, R5, R13 ;  /* 0x0000000d05127221 */ /* 0x000fe20000000000 */
[----:B------:R-:W-:-:S03]  /*03e0*/  FADD R27, R6, R14 ;  /* 0x0000000e061b7221 */ /* 0x000fc60000000000 */
[----:B------:R1:W-:Y:S01]  /*03f0*/  STS [R24], R19 ;  /* 0x0000001318007388 */ /* 0x0003e20000000800 */
[----:B------:R-:W-:-:S03]  /*0400*/  CS2R R12, SRZ ;  /* 0x00000000000c7805 */ /* 0x000fc6000001ff00 */
[----:B------:R-:W-:Y:S01]  /*0410*/  STS [R25+0x400], R18 ;  /* 0x0004001219007388 */ /* 0x000fe20000000800 */
[----:B-1----:R-:W-:Y:S01]  /*0420*/  FADD R19, R7, R15 ;  /* 0x0000000f07137221 */ /* 0x002fe20000000000 */
[----:B------:R-:W-:Y:S02]  /*0430*/  CS2R R14, SRZ ;  /* 0x00000000000e7805 */ /* 0x000fe4000001ff00 */
[----:B------:R-:W-:Y:S04]  /*0440*/  STS [R21+0x800], R27 ;  /* 0x0008001b15007388 */ /* 0x000fe80000000800 */
[----:B------:R1:W-:Y:S04]  /*0450*/  STS [R26+0xc00], R19 ;  /* 0x000c00131a007388 */ /* 0x0003e80000000800 */
[----:B------:R-:W2:Y:S01]  /*0460*/  @P2 LDG.E.EL.128 R12, desc[UR6][R28.64] ;  /* 0x000000061c0c2981 */ /* 0x000ea2000c2e1d00 */
[----:B-1----:R-:W-:-:S06]  /*0470*/  CS2R R18, SRZ ;  /* 0x0000000000127805 */ /* 0x002fcc000001ff00 */
[----:B------:R-:W4:Y:S01]  /*0480*/  @P0 LDG.E.EL.128 R16, desc[UR6][R22.64] ;  /* 0x0000000616100981 */ /* 0x000f22000c2e1d00 */
[----:B---3--:R-:W-:Y:S01]  /*0490*/  FADD R27, R4, R8 ;  /* 0x00000008041b7221 */ /* 0x008fe20000000000 */
[----:B------:R-:W-:Y:S01]  /*04a0*/  FADD R8, R5, R9 ;  /* 0x0000000905087221 */ /* 0x000fe20000000000 */
[----:B------:R-:W-:Y:S01]  /*04b0*/  FADD R10, R6, R10 ;  /* 0x0000000a060a7221 */ /* 0x000fe20000000000 */
[----:B------:R-:W-:Y:S02]  /*04c0*/  FADD R11, R7, R11 ;  /* 0x0000000b070b7221 */ /* 0x000fe40000000000 */
[----:B------:R-:W-:Y:S04]  /*04d0*/  STS [R24+0x100], R27 ;  /* 0x0001001b18007388 */ /* 0x000fe80000000800 */
[----:B------:R1:W-:Y:S04]  /*04e0*/  STS [R25+0x500], R8 ;  /* 0x0005000819007388 */ /* 0x0003e80000000800 */
[----:B------:R-:W-:Y:S04]  /*04f0*/  STS [R21+0x900], R10 ;  /* 0x0009000a15007388 */ /* 0x000fe80000000800 */
[----:B------:R-:W-:Y:S01]  /*0500*/  STS [R26+0xd00], R11 ;  /* 0x000d000b1a007388 */ /* 0x000fe20000000800 */
[----:B-1----:R-:W-:-:S04]  /*0510*/  SHF.R.U32.HI R8, RZ, 0x8, R3 ;  /* 0x00000008ff087819 */ /* 0x002fc80000011603 */
[----:B------:R-:W-:Y:S02]  /*0520*/  SGXT.U32 R8, R8, 0x2 ;  /* 0x000000020808781a */ /* 0x000fe40000000000 */
[----:B------:R-:W-:Y:S01]  /*0530*/  SHF.R.U32.HI R0, RZ, 0x6, R0 ;  /* 0x00000006ff007819 */ /* 0x000fe20000011600 */
[----:B--2---:R-:W-:Y:S01]  /*0540*/  FADD R9, R4, R12 ;  /* 0x0000000c04097221 */ /* 0x004fe20000000000 */
[----:B------:R-:W-:Y:S01]  /*0550*/  FADD R12, R5, R13 ;  /* 0x0000000d050c7221 */ /* 0x000fe20000000000 */
[----:B------:R-:W-:Y:S01]  /*0560*/  FADD R14, R6, R14 ;  /* 0x0000000e060e7221 */ /* 0x000fe20000000000 */
[----:B------:R-:W-:Y:S02]  /*0570*/  FADD R15, R7, R15 ;  /* 0x0000000f070f7221 */ /* 0x000fe40000000000 */
[----:B------:R1:W-:Y:S04]  /*0580*/  STS [R24+0x200], R9 ;  /* 0x0002000918007388 */ /* 0x0003e80000000800 */
[----:B------:R-:W-:Y:S01]  /*0590*/  STS [R25+0x600], R12 ;  /* 0x0006000c19007388 */ /* 0x000fe20000000800 */
[----:B----4-:R-:W-:Y:S01]  /*05a0*/  FADD R13, R4, R16 ;  /* 0x00000010040d7221 */ /* 0x010fe20000000000 */
[----:B------:R-:W-:Y:S01]  /*05b0*/  FADD R4, R5, R17 ;  /* 0x0000001105047221 */ /* 0x000fe20000000000 */
[----:B------:R-:W-:Y:S01]  /*05c0*/  FADD R6, R6, R18 ;  /* 0x0000001206067221 */ /* 0x000fe20000000000 */
[----:B------:R-:W-:Y:S01]  /*05d0*/  STS [R21+0xa00], R14 ;  /* 0x000a000e15007388 */ /* 0x000fe20000000800 */
[----:B------:R-:W-:Y:S01]  /*05e0*/  FADD R19, R7, R19 ;  /* 0x0000001307137221 */ /* 0x000fe20000000000 */
[----:B------:R-:W2:Y:S02]  /*05f0*/  LDC.64 R16, c[0x0][0x220] ;  /* 0x00008800ff107b82 */ /* 0x000ea40000000a00 */
[----:B------:R-:W-:Y:S01]  /*0600*/  STS [R26+0xe00], R15 ;  /* 0x000e000f1a007388 */ /* 0x000fe20000000800 */
[----:B------:R-:W-:-:S03]  /*0610*/  LOP3.LUT R18, R3, 0x3fc, RZ, 0xc0, !PT ;  /* 0x000003fc03127812 */ /* 0x000fc600078ec0ff */
[----:B------:R-:W-:Y:S04]  /*0620*/  STS [R24+0x300], R13 ;  /* 0x0003000d18007388 */ /* 0x000fe80000000800 */
[----:B------:R3:W-:Y:S04]  /*0630*/  STS [R25+0x700], R4 ;  /* 0x0007000419007388 */ /* 0x0007e80000000800 */
[----:B------:R4:W-:Y:S04]  /*0640*/  STS [R21+0xb00], R6 ;  /* 0x000b000615007388 */ /* 0x0009e80000000800 */
[----:B------:R5:W-:Y:S01]  /*0650*/  STS [R26+0xf00], R19 ;  /* 0x000f00131a007388 */ /* 0x000be20000000800 */
[----:B------:R-:W-:-:S02]  /*0660*/  LOP3.LUT R5, R18, 0x400, RZ, 0xfc, !PT ;  /* 0x0000040012057812 */ /* 0x000fc400078efcff */
[----:B------:R-:W-:Y:S02]  /*0670*/  LOP3.LUT R7, R18, 0x800, RZ, 0xfc, !PT ;  /* 0x0000080012077812 */ /* 0x000fe400078efcff */
[----:B------:R-:W-:Y:S02]  /*0680*/  SHF.R.U32.HI R5, RZ, 0x6, R5 ;  /* 0x00000006ff057819 */ /* 0x000fe40000011605 */
[----:B-1----:R-:W-:Y:S02]  /*0690*/  SHF.R.U32.HI R9, RZ, 0x6, R7 ;  /* 0x00000006ff097819 */ /* 0x002fe40000011607 */
[----:B------:R-:W-:Y:S02]  /*06a0*/  LOP3.LUT R7, R5, 0x1c, RZ, 0xc0, !PT ;  /* 0x0000001c05077812 */ /* 0x000fe400078ec0ff */
[----:B------:R-:W-:Y:S02]  /*06b0*/  LOP3.LUT R9, R9, 0x2c, RZ, 0xc0, !PT ;  /* 0x0000002c09097812 */ /* 0x000fe400078ec0ff */
[----:B---3--:R-:W-:-:S02]  /*06c0*/  LOP3.LUT R4, R8, 0x3fc, R3, 0xf8, !PT ;  /* 0x000003fc08047812 */ /* 0x008fc400078ef803 */
[----:B------:R-:W-:Y:S01]  /*06d0*/  LEA R5, R8, UR4, 0x2 ;  /* 0x0000000408057c11 */ /* 0x000fe2000f8e10ff */
[----:B------:R-:W-:Y:S01]  /*06e0*/  VIADD R7, R7, UR4 ;  /* 0x0000000407077c36 */ /* 0x000fe20008000000 */
[----:B------:R-:W-:Y:S01]  /*06f0*/  LEA R4, R4, UR4, 0x2 ;  /* 0x0000000404047c11 */ /* 0x000fe2000f8e10ff */
[----:B------:R-:W-:Y:S01]  /*0700*/  BAR.SYNC.DEFER_BLOCKING 0x0 ;  /* 0x0000000000007b1d */ /* 0x000fe20000010000 */
[----:B------:R-:W-:Y:S02]  /*0710*/  VIADD R9, R9, UR4 ;  /* 0x0000000409097c36 */ /* 0x000fe40008000000 */
[C---:B----4-:R-:W-:Y:S02]  /*0720*/  IMAD R21, R18.reuse, 0x4, R5 ;  /* 0x0000000412157824 */ /* 0x050fe400078e0205 */
[C---:B------:R-:W-:Y:S02]  /*0730*/  IMAD R22, R18.reuse, 0x4, R7 ;  /* 0x0000000412167824 */ /* 0x040fe400078e0207 */
[----:B------:R-:W-:Y:S01]  /*0740*/  IMAD R24, R18, 0x4, R9 ;  /* 0x0000000412187824 */ /* 0x000fe200078e0209 */
[----:B-----5:R-:W-:Y:S01]  /*0750*/  LOP3.LUT R19, R3, 0xfc, RZ, 0xc0, !PT ;  /* 0x000000fc03137812 */ /* 0x020fe200078ec0ff */
[----:B------:R-:W-:Y:S04]  /*0760*/  LDS R4, [R4] ;  /* 0x0000000004047984 */ /* 0x000fe80000000800 */
[----:B------:R-:W-:Y:S04]  /*0770*/  LDS R5, [R21+0x4] ;  /* 0x0000040015057984 */ /* 0x000fe80000000800 */
[----:B------:R-:W-:Y:S04]  /*0780*/  LDS R6, [R21+0x8] ;  /* 0x0000080015067984 */ /* 0x000fe80000000800 */
[----:B------:R1:W3:Y:S04]  /*0790*/  LDS R7, [R21+0xc] ;  /* 0x00000c0015077984 */ /* 0x0002e80000000800 */
[----:B------:R-:W-:Y:S04]  /*07a0*/  LDS R8, [R22+0x1000] ;  /* 0x0010000016087984 */ /* 0x000fe80000000800 */
[----:B------:R-:W-:Y:S04]  /*07b0*/  LDS R9, [R22+0x1004] ;  /* 0x0010040016097984 */ /* 0x000fe80000000800 */
[----:B------:R-:W-:Y:S04]  /*07c0*/  LDS R10, [R22+0x1008] ;  /* 0x00100800160a7984 */ /* 0x000fe80000000800 */
[----:B------:R4:W5:Y:S04]  /*07d0*/  LDS R11, [R22+0x100c] ;  /* 0x00100c00160b7984 */ /* 0x0009680000000800 */
[----:B------:R-:W-:Y:S04]  /*07e0*/  LDS R12, [R24+0x2000] ;  /* 0x00200000180c7984 */ /* 0x000fe80000000800 */
[----:B------:R-:W-:Y:S04]  /*07f0*/  LDS R13, [R24+0x2004] ;  /* 0x00200400180d7984 */ /* 0x000fe80000000800 */
[----:B------:R-:W-:Y:S04]  /*0800*/  LDS R14, [R24+0x2008] ;  /* 0x00200800180e7984 */ /* 0x000fe80000000800 */
[----:B------:R2:W5:Y:S01]  /*0810*/  LDS R15, [R24+0x200c] ;  /* 0x00200c00180f7984 */ /* 0x0005620000000800 */
[----:B------:R-:W-:-:S02]  /*0820*/  SGXT.U32 R3, R0, 0x2 ;  /* 0x000000020003781a */ /* 0x000fc40000000000 */
[----:B------:R-:W-:Y:S02]  /*0830*/  PRMT R2, R19, 0x6540, R2 ;  /* 0x0000654013027816 */ /* 0x000fe40000000002 */
[----:B------:R-:W-:Y:S02]  /*0840*/  LOP3.LUT R19, R20, R3, RZ, 0xfc, !PT ;  /* 0x0000000314137212 */ /* 0x000fe400078efcff */
[----:B------:R-:W-:Y:S02]  /*0850*/  ISETP.GE.AND P0, PT, R2, 0x100, PT ;  /* 0x000001000200780c */ /* 0x000fe40003f06270 */
[C---:B-1----:R-:W-:Y:S02]  /*0860*/  LOP3.LUT R21, R19.reuse, 0x4, RZ, 0xfc, !PT ;  /* 0x0000000413157812 */ /* 0x042fe400078efcff */
[C---:B------:R-:W-:Y:S02]  /*0870*/  LOP3.LUT R23, R19.reuse, 0x8, RZ, 0xfc, !PT ;  /* 0x0000000813177812 */ /* 0x040fe400078efcff */
[----:B------:R-:W-:-:S02]  /*0880*/  LOP3.LUT R3, R19, 0xc, RZ, 0xfc, !PT ;  /* 0x0000000c13037812 */ /* 0x000fc400078efcff */
[----:B------:R-:W-:Y:S02]  /*0890*/  ISETP.LT.AND P1, PT, R19, 0x10, !P0 ;  /* 0x000000101300780c */ /* 0x000fe40004721270 */
[----:B------:R-:W-:Y:S02]  /*08a0*/  LOP3.LUT R0, R18, 0xc00, RZ, 0xfc, !PT ;  /* 0x00000c0012007812 */ /* 0x000fe400078efcff */
[----:B------:R-:W-:Y:S02]  /*08b0*/  ISETP.LT.AND P2, PT, R21, 0x10, !P0 ;  /* 0x000000101500780c */ /* 0x000fe40004741270 */
[----:B------:R-:W-:Y:S01]  /*08c0*/  ISETP.LT.AND P3, PT, R23, 0x10, !P0 ;  /* 0x000000101700780c */ /* 0x000fe20004761270 */
[--C-:B------:R-:W-:Y:S01]  /*08d0*/  IMAD R19, R19, 0x100, R2.reuse ;  /* 0x0000010013137824 */ /* 0x100fe200078e0202 */
[----:B------:R-:W-:Y:S01]  /*08e0*/  ISETP.LT.AND P0, PT, R3, 0x10, !P0 ;  /* 0x000000100300780c */ /* 0x000fe20004701270 */
[----:B------:R-:W-:Y:S01]  /*08f0*/  IMAD R25, R21, 0x100, R2 ;  /* 0x0000010015197824 */ /* 0x000fe200078e0202 */
[----:B------:R-:W-:Y:S01]  /*0900*/  SHF.R.U32.HI R0, RZ, 0x6, R0 ;  /* 0x00000006ff007819 */ /* 0x000fe20000011600 */
[----:B------:R-:W-:-:S02]  /*0910*/  IMAD R27, R23, 0x100, R2 ;  /* 0x00000100171b7824 */ /* 0x000fc400078e0202 */
[----:B--2---:R-:W-:Y:S01]  /*0920*/  IMAD.WIDE R20, R19, 0x4, R16 ;  /* 0x0000000413147825 */ /* 0x004fe200078e0210 */
[----:B------:R-:W-:-:S03]  /*0930*/  LOP3.LUT R0, R0, 0x3c, RZ, 0xc0, !PT ;  /* 0x0000003c00007812 */ /* 0x000fc600078ec0ff */
[--C-:B----4-:R-:W-:Y:S01]  /*0940*/  IMAD.WIDE R22, R25, 0x4, R16.reuse ;  /* 0x0000000419167825 */ /* 0x110fe200078e0210 */
[----:B---3--:R1:W-:Y:S03]  /*0950*/  @P1 STG.E.128 desc[UR6][R20.64], R4 ;  /* 0x0000000414001986 */ /* 0x0083e6000c101d06 */
[----:B0-----:R-:W-:Y:S01]  /*0960*/  IMAD.WIDE R24, R27, 0x4, R16 ;  /* 0x000000041b187825 */ /* 0x001fe200078e0210 */
[----:B-----5:R1:W-:Y:S03]  /*0970*/  @P2 STG.E.128 desc[UR6][R22.64], R8 ;  /* 0x0000000816002986 */ /* 0x0203e6000c101d06 */
[----:B------:R-:W-:Y:S01]  /*0980*/  VIADD R19, R0, UR4 ;  /* 0x0000000400137c36 */ /* 0x000fe20008000000 */
[----:B------:R1:W-:Y:S03]  /*0990*/  @P3 STG.E.128 desc[UR6][R24.64], R12 ;  /* 0x0000000c18003986 */ /* 0x0003e6000c101d06 */
[----:B------:R-:W-:Y:S01]  /*09a0*/  IMAD R19, R18, 0x4, R19 ;  /* 0x0000000412137824 */ /* 0x000fe200078e0213 */
[----:B------:R-:W-:Y:S06]  /*09b0*/  @!P0 EXIT ;  /* 0x000000000000894d */ /* 0x000fec0003800000 */
[----:B-1----:R-:W-:Y:S01]  /*09c0*/  LDS R4, [R19+0x3000] ;  /* 0x0030000013047984 */ /* 0x002fe20000000800 */
[----:B------:R-:W-:-:S03]  /*09d0*/  IMAD R3, R3, 0x100, R2 ;  /* 0x0000010003037824 */ /* 0x000fc600078e0202 */
[----:B------:R-:W-:Y:S01]  /*09e0*/  LDS R5, [R19+0x3004] ;  /* 0x0030040013057984 */ /* 0x000fe20000000800 */
[----:B------:R-:W-:-:S03]  /*09f0*/  IMAD.WIDE R16, R3, 0x4, R16 ;  /* 0x0000000403107825 */ /* 0x000fc600078e0210 */
[----:B------:R-:W-:Y:S04]  /*0a00*/  LDS R6, [R19+0x3008] ;  /* 0x0030080013067984 */ /* 0x000fe80000000800 */
[----:B------:R-:W0:Y:S04]  /*0a10*/  LDS R7, [R19+0x300c] ;  /* 0x00300c0013077984 */ /* 0x000e280000000800 */
[----:B0-----:R-:W-:Y:S01]  /*0a20*/  STG.E.128 desc[UR6][R16.64], R4 ;  /* 0x0000000410007986 */ /* 0x001fe2000c101d06 */
[----:B------:R-:W-:Y:S05]  /*0a30*/  EXIT ;  /* 0x000000000000794d */ /* 0x000fea0003800000 */
.L_x_0:
[----:B------:R-:W-:-:S00]  /*0a40*/  BRA `(.L_x_0) ;  /* 0xfffffffc00fc7947 */ /* 0x000fc0000383ffff */
[----:B------:R-:W-:-:S00]  /*0a50*/  NOP ;  /* 0x0000000000007918 */ /* 0x000fc00000000000 */
        /* <DEDUP_REMOVED lines=10> */
.L_x_1:


//--------------------- .nv.shared.triton_poi_fused_convolution_26 --------------------------
	.section	.nv.shared.triton_poi_fused_convolution_26,"aw",@nobits
	.sectionflags	@""
	.align	16
	.zero		1024


//--------------------- .nv.constant0.triton_poi_fused_convolution_26 --------------------------
	.section	.nv.constant0.triton_poi_fused_convolution_26,"a",@progbits
	.sectionflags	@""
	.align	4
.nv.constant0.triton_poi_fused_convolution_26:
	.zero		560
